//
// Generated by NVIDIA NVVM Compiler
//
// Compiler Build ID: CL-36424714
// Cuda compilation tools, release 13.0, V13.0.88
// Based on NVVM 20.0.0
//

.version 9.0
.target sm_100
.address_size 64

	// .globl	_Z17ft_forward_kernelPKiPKfS2_Pf

.visible .entry _Z17ft_forward_kernelPKiPKfS2_Pf(
	.param .u64 .ptr .align 1 _Z17ft_forward_kernelPKiPKfS2_Pf_param_0,
	.param .u64 .ptr .align 1 _Z17ft_forward_kernelPKiPKfS2_Pf_param_1,
	.param .u64 .ptr .align 1 _Z17ft_forward_kernelPKiPKfS2_Pf_param_2,
	.param .u64 .ptr .align 1 _Z17ft_forward_kernelPKiPKfS2_Pf_param_3
)
{
	.reg .pred 	%p<13>;
	.reg .b32 	%r<30>;
	.reg .b32 	%f<20>;
	.reg .b64 	%rd<31>;

	ld.param.u64 	%rd5, [_Z17ft_forward_kernelPKiPKfS2_Pf_param_0];
	ld.param.u64 	%rd8, [_Z17ft_forward_kernelPKiPKfS2_Pf_param_1];
	ld.param.u64 	%rd6, [_Z17ft_forward_kernelPKiPKfS2_Pf_param_2];
	ld.param.u64 	%rd7, [_Z17ft_forward_kernelPKiPKfS2_Pf_param_3];
	cvta.to.global.u64 	%rd1, %rd8;
	mov.u32 	%r15, %nctaid.x;
	mov.u32 	%r1, %ctaid.x;
	mov.u32 	%r16, %ntid.x;
	mov.u32 	%r17, %tid.x;
	setp.ge.u32 	%p1, %r1, %r15;
	setp.ge.u32 	%p2, %r17, %r16;
	or.pred  	%p3, %p1, %p2;
	@%p3 bra 	$L__BB0_11;
	cvta.to.global.u64 	%rd9, %rd6;
	cvta.to.global.u64 	%rd10, %rd7;
	mad.lo.s32 	%r19, %r1, %r16, %r17;
	mul.wide.u32 	%rd11, %r19, 4;
	add.s64 	%rd2, %rd10, %rd11;
	mul.wide.u32 	%rd12, %r17, 4;
	add.s64 	%rd13, %rd9, %rd12;
	ld.global.nc.f32 	%f19, [%rd13];
	st.global.f32 	[%rd2], %f19;
	shl.b32 	%r4, %r1, 5;
	cvta.to.global.u64 	%rd3, %rd5;
	mov.b32 	%r29, 0;
$L__BB0_2:
	add.s32 	%r20, %r4, %r29;
	mul.wide.u32 	%rd14, %r20, 4;
	add.s64 	%rd4, %rd3, %rd14;
	ld.global.nc.u32 	%r6, [%rd4];
	setp.eq.s32 	%p4, %r6, -1;
	@%p4 bra 	$L__BB0_11;
	mad.lo.s32 	%r21, %r6, %r16, %r17;
	mul.wide.s32 	%rd15, %r21, 4;
	add.s64 	%rd16, %rd1, %rd15;
	ld.global.nc.f32 	%f11, [%rd16];
	add.f32 	%f3, %f11, %f19;
	st.global.f32 	[%rd2], %f3;
	ld.global.nc.u32 	%r7, [%rd4+4];
	setp.eq.s32 	%p5, %r7, -1;
	@%p5 bra 	$L__BB0_11;
	mad.lo.s32 	%r22, %r7, %r16, %r17;
	mul.wide.s32 	%rd17, %r22, 4;
	add.s64 	%rd18, %rd1, %rd17;
	ld.global.nc.f32 	%f12, [%rd18];
	add.f32 	%f4, %f12, %f3;
	st.global.f32 	[%rd2], %f4;
	ld.global.nc.u32 	%r8, [%rd4+8];
	setp.eq.s32 	%p6, %r8, -1;
	@%p6 bra 	$L__BB0_11;
	mad.lo.s32 	%r23, %r8, %r16, %r17;
	mul.wide.s32 	%rd19, %r23, 4;
	add.s64 	%rd20, %rd1, %rd19;
	ld.global.nc.f32 	%f13, [%rd20];
	add.f32 	%f5, %f13, %f4;
	st.global.f32 	[%rd2], %f5;
	ld.global.nc.u32 	%r9, [%rd4+12];
	setp.eq.s32 	%p7, %r9, -1;
	@%p7 bra 	$L__BB0_11;
	mad.lo.s32 	%r24, %r9, %r16, %r17;
	mul.wide.s32 	%rd21, %r24, 4;
	add.s64 	%rd22, %rd1, %rd21;
	ld.global.nc.f32 	%f14, [%rd22];
	add.f32 	%f6, %f14, %f5;
	st.global.f32 	[%rd2], %f6;
	ld.global.nc.u32 	%r10, [%rd4+16];
	setp.eq.s32 	%p8, %r10, -1;
	@%p8 bra 	$L__BB0_11;
	mad.lo.s32 	%r25, %r10, %r16, %r17;
	mul.wide.s32 	%rd23, %r25, 4;
	add.s64 	%rd24, %rd1, %rd23;
	ld.global.nc.f32 	%f15, [%rd24];
	add.f32 	%f7, %f15, %f6;
	st.global.f32 	[%rd2], %f7;
	ld.global.nc.u32 	%r11, [%rd4+20];
	setp.eq.s32 	%p9, %r11, -1;
	@%p9 bra 	$L__BB0_11;
	mad.lo.s32 	%r26, %r11, %r16, %r17;
	mul.wide.s32 	%rd25, %r26, 4;
	add.s64 	%rd26, %rd1, %rd25;
	ld.global.nc.f32 	%f16, [%rd26];
	add.f32 	%f8, %f16, %f7;
	st.global.f32 	[%rd2], %f8;
	ld.global.nc.u32 	%r12, [%rd4+24];
	setp.eq.s32 	%p10, %r12, -1;
	@%p10 bra 	$L__BB0_11;
	mad.lo.s32 	%r27, %r12, %r16, %r17;
	mul.wide.s32 	%rd27, %r27, 4;
	add.s64 	%rd28, %rd1, %rd27;
	ld.global.nc.f32 	%f17, [%rd28];
	add.f32 	%f9, %f17, %f8;
	st.global.f32 	[%rd2], %f9;
	ld.global.nc.u32 	%r13, [%rd4+28];
	setp.eq.s32 	%p11, %r13, -1;
	@%p11 bra 	$L__BB0_11;
	mad.lo.s32 	%r28, %r13, %r16, %r17;
	mul.wide.s32 	%rd29, %r28, 4;
	add.s64 	%rd30, %rd1, %rd29;
	ld.global.nc.f32 	%f18, [%rd30];
	add.f32 	%f19, %f18, %f9;
	st.global.f32 	[%rd2], %f19;
	add.s32 	%r29, %r29, 8;
	setp.ne.s32 	%p12, %r29, 32;
	@%p12 bra 	$L__BB0_2;
$L__BB0_11:
	ret;

}
	// .globl	_Z18ft_backward_kernelPKiPfS1_PKf
.visible .entry _Z18ft_backward_kernelPKiPfS1_PKf(
	.param .u64 .ptr .align 1 _Z18ft_backward_kernelPKiPfS1_PKf_param_0,
	.param .u64 .ptr .align 1 _Z18ft_backward_kernelPKiPfS1_PKf_param_1,
	.param .u64 .ptr .align 1 _Z18ft_backward_kernelPKiPfS1_PKf_param_2,
	.param .u64 .ptr .align 1 _Z18ft_backward_kernelPKiPfS1_PKf_param_3
)
{
	.reg .pred 	%p<36>;
	.reg .b32 	%r<73>;
	.reg .b32 	%f<35>;
	.reg .b64 	%rd<79>;

	ld.param.u64 	%rd3, [_Z18ft_backward_kernelPKiPfS1_PKf_param_0];
	ld.param.u64 	%rd6, [_Z18ft_backward_kernelPKiPfS1_PKf_param_1];
	ld.param.u64 	%rd4, [_Z18ft_backward_kernelPKiPfS1_PKf_param_2];
	ld.param.u64 	%rd5, [_Z18ft_backward_kernelPKiPfS1_PKf_param_3];
	cvta.to.global.u64 	%rd1, %rd6;
	mov.u32 	%r36, %nctaid.x;
	mov.u32 	%r1, %ctaid.x;
	mov.u32 	%r37, %ntid.x;
	mov.u32 	%r38, %tid.x;
	setp.ge.u32 	%p1, %r1, %r36;
	setp.ge.u32 	%p2, %r38, %r37;
	or.pred  	%p3, %p1, %p2;
	@%p3 bra 	$L__BB1_34;
	cvta.to.global.u64 	%rd7, %rd3;
	cvta.to.global.u64 	%rd8, %rd5;
	cvta.to.global.u64 	%rd9, %rd4;
	mad.lo.s32 	%r39, %r1, %r37, %r38;
	mul.wide.u32 	%rd10, %r39, 4;
	add.s64 	%rd11, %rd8, %rd10;
	ld.global.nc.f32 	%f1, [%rd11];
	mul.wide.u32 	%rd12, %r38, 4;
	add.s64 	%rd13, %rd9, %rd12;
	atom.global.add.f32 	%f2, [%rd13], %f1;
	shl.b32 	%r40, %r1, 5;
	mul.wide.u32 	%rd14, %r40, 4;
	add.s64 	%rd2, %rd7, %rd14;
	ld.global.nc.u32 	%r4, [%rd2];
	setp.eq.s32 	%p4, %r4, -1;
	@%p4 bra 	$L__BB1_34;
	mad.lo.s32 	%r41, %r4, %r37, %r38;
	mul.wide.s32 	%rd15, %r41, 4;
	add.s64 	%rd16, %rd1, %rd15;
	atom.global.add.f32 	%f3, [%rd16], %f1;
	ld.global.nc.u32 	%r5, [%rd2+4];
	setp.eq.s32 	%p5, %r5, -1;
	@%p5 bra 	$L__BB1_34;
	mad.lo.s32 	%r42, %r5, %r37, %r38;
	mul.wide.s32 	%rd17, %r42, 4;
	add.s64 	%rd18, %rd1, %rd17;
	atom.global.add.f32 	%f4, [%rd18], %f1;
	ld.global.nc.u32 	%r6, [%rd2+8];
	setp.eq.s32 	%p6, %r6, -1;
	@%p6 bra 	$L__BB1_34;
	mad.lo.s32 	%r43, %r6, %r37, %r38;
	mul.wide.s32 	%rd19, %r43, 4;
	add.s64 	%rd20, %rd1, %rd19;
	atom.global.add.f32 	%f5, [%rd20], %f1;
	ld.global.nc.u32 	%r7, [%rd2+12];
	setp.eq.s32 	%p7, %r7, -1;
	@%p7 bra 	$L__BB1_34;
	mad.lo.s32 	%r44, %r7, %r37, %r38;
	mul.wide.s32 	%rd21, %r44, 4;
	add.s64 	%rd22, %rd1, %rd21;
	atom.global.add.f32 	%f6, [%rd22], %f1;
	ld.global.nc.u32 	%r8, [%rd2+16];
	setp.eq.s32 	%p8, %r8, -1;
	@%p8 bra 	$L__BB1_34;
	mad.lo.s32 	%r45, %r8, %r37, %r38;
	mul.wide.s32 	%rd23, %r45, 4;
	add.s64 	%rd24, %rd1, %rd23;
	atom.global.add.f32 	%f7, [%rd24], %f1;
	ld.global.nc.u32 	%r9, [%rd2+20];
	setp.eq.s32 	%p9, %r9, -1;
	@%p9 bra 	$L__BB1_34;
	mad.lo.s32 	%r46, %r9, %r37, %r38;
	mul.wide.s32 	%rd25, %r46, 4;
	add.s64 	%rd26, %rd1, %rd25;
	atom.global.add.f32 	%f8, [%rd26], %f1;
	ld.global.nc.u32 	%r10, [%rd2+24];
	setp.eq.s32 	%p10, %r10, -1;
	@%p10 bra 	$L__BB1_34;
	mad.lo.s32 	%r47, %r10, %r37, %r38;
	mul.wide.s32 	%rd27, %r47, 4;
	add.s64 	%rd28, %rd1, %rd27;
	atom.global.add.f32 	%f9, [%rd28], %f1;
	ld.global.nc.u32 	%r11, [%rd2+28];
	setp.eq.s32 	%p11, %r11, -1;
	@%p11 bra 	$L__BB1_34;
	mad.lo.s32 	%r48, %r11, %r37, %r38;
	mul.wide.s32 	%rd29, %r48, 4;
	add.s64 	%rd30, %rd1, %rd29;
	atom.global.add.f32 	%f10, [%rd30], %f1;
	ld.global.nc.u32 	%r12, [%rd2+32];
	setp.eq.s32 	%p12, %r12, -1;
	@%p12 bra 	$L__BB1_34;
	mad.lo.s32 	%r49, %r12, %r37, %r38;
	mul.wide.s32 	%rd31, %r49, 4;
	add.s64 	%rd32, %rd1, %rd31;
	atom.global.add.f32 	%f11, [%rd32], %f1;
	ld.global.nc.u32 	%r13, [%rd2+36];
	setp.eq.s32 	%p13, %r13, -1;
	@%p13 bra 	$L__BB1_34;
	mad.lo.s32 	%r50, %r13, %r37, %r38;
	mul.wide.s32 	%rd33, %r50, 4;
	add.s64 	%rd34, %rd1, %rd33;
	atom.global.add.f32 	%f12, [%rd34], %f1;
	ld.global.nc.u32 	%r14, [%rd2+40];
	setp.eq.s32 	%p14, %r14, -1;
	@%p14 bra 	$L__BB1_34;
	mad.lo.s32 	%r51, %r14, %r37, %r38;
	mul.wide.s32 	%rd35, %r51, 4;
	add.s64 	%rd36, %rd1, %rd35;
	atom.global.add.f32 	%f13, [%rd36], %f1;
	ld.global.nc.u32 	%r15, [%rd2+44];
	setp.eq.s32 	%p15, %r15, -1;
	@%p15 bra 	$L__BB1_34;
	mad.lo.s32 	%r52, %r15, %r37, %r38;
	mul.wide.s32 	%rd37, %r52, 4;
	add.s64 	%rd38, %rd1, %rd37;
	atom.global.add.f32 	%f14, [%rd38], %f1;
	ld.global.nc.u32 	%r16, [%rd2+48];
	setp.eq.s32 	%p16, %r16, -1;
	@%p16 bra 	$L__BB1_34;
	mad.lo.s32 	%r53, %r16, %r37, %r38;
	mul.wide.s32 	%rd39, %r53, 4;
	add.s64 	%rd40, %rd1, %rd39;
	atom.global.add.f32 	%f15, [%rd40], %f1;
	ld.global.nc.u32 	%r17, [%rd2+52];
	setp.eq.s32 	%p17, %r17, -1;
	@%p17 bra 	$L__BB1_34;
	mad.lo.s32 	%r54, %r17, %r37, %r38;
	mul.wide.s32 	%rd41, %r54, 4;
	add.s64 	%rd42, %rd1, %rd41;
	atom.global.add.f32 	%f16, [%rd42], %f1;
	ld.global.nc.u32 	%r18, [%rd2+56];
	setp.eq.s32 	%p18, %r18, -1;
	@%p18 bra 	$L__BB1_34;
	mad.lo.s32 	%r55, %r18, %r37, %r38;
	mul.wide.s32 	%rd43, %r55, 4;
	add.s64 	%rd44, %rd1, %rd43;
	atom.global.add.f32 	%f17, [%rd44], %f1;
	ld.global.nc.u32 	%r19, [%rd2+60];
	setp.eq.s32 	%p19, %r19, -1;
	@%p19 bra 	$L__BB1_34;
	mad.lo.s32 	%r56, %r19, %r37, %r38;
	mul.wide.s32 	%rd45, %r56, 4;
	add.s64 	%rd46, %rd1, %rd45;
	atom.global.add.f32 	%f18, [%rd46], %f1;
	ld.global.nc.u32 	%r20, [%rd2+64];
	setp.eq.s32 	%p20, %r20, -1;
	@%p20 bra 	$L__BB1_34;
	mad.lo.s32 	%r57, %r20, %r37, %r38;
	mul.wide.s32 	%rd47, %r57, 4;
	add.s64 	%rd48, %rd1, %rd47;
	atom.global.add.f32 	%f19, [%rd48], %f1;
	ld.global.nc.u32 	%r21, [%rd2+68];
	setp.eq.s32 	%p21, %r21, -1;
	@%p21 bra 	$L__BB1_34;
	mad.lo.s32 	%r58, %r21, %r37, %r38;
	mul.wide.s32 	%rd49, %r58, 4;
	add.s64 	%rd50, %rd1, %rd49;
	atom.global.add.f32 	%f20, [%rd50], %f1;
	ld.global.nc.u32 	%r22, [%rd2+72];
	setp.eq.s32 	%p22, %r22, -1;
	@%p22 bra 	$L__BB1_34;
	mad.lo.s32 	%r59, %r22, %r37, %r38;
	mul.wide.s32 	%rd51, %r59, 4;
	add.s64 	%rd52, %rd1, %rd51;
	atom.global.add.f32 	%f21, [%rd52], %f1;
	ld.global.nc.u32 	%r23, [%rd2+76];
	setp.eq.s32 	%p23, %r23, -1;
	@%p23 bra 	$L__BB1_34;
	mad.lo.s32 	%r60, %r23, %r37, %r38;
	mul.wide.s32 	%rd53, %r60, 4;
	add.s64 	%rd54, %rd1, %rd53;
	atom.global.add.f32 	%f22, [%rd54], %f1;
	ld.global.nc.u32 	%r24, [%rd2+80];
	setp.eq.s32 	%p24, %r24, -1;
	@%p24 bra 	$L__BB1_34;
	mad.lo.s32 	%r61, %r24, %r37, %r38;
	mul.wide.s32 	%rd55, %r61, 4;
	add.s64 	%rd56, %rd1, %rd55;
	atom.global.add.f32 	%f23, [%rd56], %f1;
	ld.global.nc.u32 	%r25, [%rd2+84];
	setp.eq.s32 	%p25, %r25, -1;
	@%p25 bra 	$L__BB1_34;
	mad.lo.s32 	%r62, %r25, %r37, %r38;
	mul.wide.s32 	%rd57, %r62, 4;
	add.s64 	%rd58, %rd1, %rd57;
	atom.global.add.f32 	%f24, [%rd58], %f1;
	ld.global.nc.u32 	%r26, [%rd2+88];
	setp.eq.s32 	%p26, %r26, -1;
	@%p26 bra 	$L__BB1_34;
	mad.lo.s32 	%r63, %r26, %r37, %r38;
	mul.wide.s32 	%rd59, %r63, 4;
	add.s64 	%rd60, %rd1, %rd59;
	atom.global.add.f32 	%f25, [%rd60], %f1;
	ld.global.nc.u32 	%r27, [%rd2+92];
	setp.eq.s32 	%p27, %r27, -1;
	@%p27 bra 	$L__BB1_34;
	mad.lo.s32 	%r64, %r27, %r37, %r38;
	mul.wide.s32 	%rd61, %r64, 4;
	add.s64 	%rd62, %rd1, %rd61;
	atom.global.add.f32 	%f26, [%rd62], %f1;
	ld.global.nc.u32 	%r28, [%rd2+96];
	setp.eq.s32 	%p28, %r28, -1;
	@%p28 bra 	$L__BB1_34;
	mad.lo.s32 	%r65, %r28, %r37, %r38;
	mul.wide.s32 	%rd63, %r65, 4;
	add.s64 	%rd64, %rd1, %rd63;
	atom.global.add.f32 	%f27, [%rd64], %f1;
	ld.global.nc.u32 	%r29, [%rd2+100];
	setp.eq.s32 	%p29, %r29, -1;
	@%p29 bra 	$L__BB1_34;
	mad.lo.s32 	%r66, %r29, %r37, %r38;
	mul.wide.s32 	%rd65, %r66, 4;
	add.s64 	%rd66, %rd1, %rd65;
	atom.global.add.f32 	%f28, [%rd66], %f1;
	ld.global.nc.u32 	%r30, [%rd2+104];
	setp.eq.s32 	%p30, %r30, -1;
	@%p30 bra 	$L__BB1_34;
	mad.lo.s32 	%r67, %r30, %r37, %r38;
	mul.wide.s32 	%rd67, %r67, 4;
	add.s64 	%rd68, %rd1, %rd67;
	atom.global.add.f32 	%f29, [%rd68], %f1;
	ld.global.nc.u32 	%r31, [%rd2+108];
	setp.eq.s32 	%p31, %r31, -1;
	@%p31 bra 	$L__BB1_34;
	mad.lo.s32 	%r68, %r31, %r37, %r38;
	mul.wide.s32 	%rd69, %r68, 4;
	add.s64 	%rd70, %rd1, %rd69;
	atom.global.add.f32 	%f30, [%rd70], %f1;
	ld.global.nc.u32 	%r32, [%rd2+112];
	setp.eq.s32 	%p32, %r32, -1;
	@%p32 bra 	$L__BB1_34;
	mad.lo.s32 	%r69, %r32, %r37, %r38;
	mul.wide.s32 	%rd71, %r69, 4;
	add.s64 	%rd72, %rd1, %rd71;
	atom.global.add.f32 	%f31, [%rd72], %f1;
	ld.global.nc.u32 	%r33, [%rd2+116];
	setp.eq.s32 	%p33, %r33, -1;
	@%p33 bra 	$L__BB1_34;
	mad.lo.s32 	%r70, %r33, %r37, %r38;
	mul.wide.s32 	%rd73, %r70, 4;
	add.s64 	%rd74, %rd1, %rd73;
	atom.global.add.f32 	%f32, [%rd74], %f1;
	ld.global.nc.u32 	%r34, [%rd2+120];
	setp.eq.s32 	%p34, %r34, -1;
	@%p34 bra 	$L__BB1_34;
	mad.lo.s32 	%r71, %r34, %r37, %r38;
	mul.wide.s32 	%rd75, %r71, 4;
	add.s64 	%rd76, %rd1, %rd75;
	atom.global.add.f32 	%f33, [%rd76], %f1;
	ld.global.nc.u32 	%r35, [%rd2+124];
	setp.eq.s32 	%p35, %r35, -1;
	@%p35 bra 	$L__BB1_34;
	mad.lo.s32 	%r72, %r35, %r37, %r38;
	mul.wide.s32 	%rd77, %r72, 4;
	add.s64 	%rd78, %rd1, %rd77;
	atom.global.add.f32 	%f34, [%rd78], %f1;
$L__BB1_34:
	ret;

}


// ===== COMPILED SASS (sm_100) =====

	.target	sm_100

	.elftype	@"ET_EXEC"


//--------------------- .note.nv.tkinfo           --------------------------
	.section	.note.nv.tkinfo,"",@"SHT_NOTE"
	.sectionflags	@"SHF_NOTE_NV_TKINFO"
	.tkinfo
        /*0018*/ 	.word	0x00000002
        /*0030*/ 	.string	""
        /*0030*/ 	.string	"ptxas"
        /*0030*/ 	.string	"Cuda compilation tools, release 13.0, V13.0.88"
        /*0030*/ 	.string	"Build cuda_13.0.r13.0/compiler.36424714_0"
        /*0030*/ 	.string	"-arch sm_100 -m 64 "



//--------------------- .note.nv.cuinfo           --------------------------
	.section	.note.nv.cuinfo,"",@"SHT_NOTE"
	.sectionflags	@"SHF_NOTE_NV_CUINFO"
        /*0018*/ 	.short	0x0002
        /*001a*/ 	.short	0x0064
        /*001c*/ 	.short	0x0082
	.zero		2


//--------------------- .nv.info                  --------------------------
	.section	.nv.info,"",@"SHT_CUDA_INFO"
	.align	4


	//----- nvinfo : EIATTR_REGCOUNT
	.align		4
        /*0000*/ 	.byte	0x04, 0x2f
        /*0002*/ 	.short	(.L_1 - .L_0)
	.align		4
.L_0:
        /*0004*/ 	.word	index@(_Z17ft_forward_kernelPKiPKfS2_Pf)
        /*0008*/ 	.word	0x00000014


	//----- nvinfo : EIATTR_FRAME_SIZE
	.align		4
.L_1:
        /*000c*/ 	.byte	0x04, 0x11
        /*000e*/ 	.short	(.L_3 - .L_2)
	.align		4
.L_2:
        /*0010*/ 	.word	index@(_Z17ft_forward_kernelPKiPKfS2_Pf)
        /*0014*/ 	.word	0x00000000


	//----- nvinfo : EIATTR_REGCOUNT
	.align		4
.L_3:
        /*0018*/ 	.byte	0x04, 0x2f
        /*001a*/ 	.short	(.L_5 - .L_4)
	.align		4
.L_4:
        /*001c*/ 	.word	index@(_Z18ft_backward_kernelPKiPfS1_PKf)
        /*0020*/ 	.word	0x0000000e


	//----- nvinfo : EIATTR_FRAME_SIZE
	.align		4
.L_5:
        /*0024*/ 	.byte	0x04, 0x11
        /*0026*/ 	.short	(.L_7 - .L_6)
	.align		4
.L_6:
        /*0028*/ 	.word	index@(_Z18ft_backward_kernelPKiPfS1_PKf)
        /*002c*/ 	.word	0x00000000


	//----- nvinfo : EIATTR_MIN_STACK_SIZE
	.align		4
.L_7:
        /*0030*/ 	.byte	0x04, 0x12
        /*0032*/ 	.short	(.L_9 - .L_8)
	.align		4
.L_8:
        /*0034*/ 	.word	index@(_Z18ft_backward_kernelPKiPfS1_PKf)
        /*0038*/ 	.word	0x00000000


	//----- nvinfo : EIATTR_MIN_STACK_SIZE
	.align		4
.L_9:
        /*003c*/ 	.byte	0x04, 0x12
        /*003e*/ 	.short	(.L_11 - .L_10)
	.align		4
.L_10:
        /*0040*/ 	.word	index@(_Z17ft_forward_kernelPKiPKfS2_Pf)
        /*0044*/ 	.word	0x00000000
.L_11:


//--------------------- .nv.compat                --------------------------
	.section	.nv.compat,"",@"SHT_CUDA_COMPAT_INFO"
	.align	4
        /*0000*/ 	.byte	0x02, 0x09, 0x00, 0x00, 0x02, 0x02, 0x01, 0x00, 0x02, 0x05, 0x05, 0x00, 0x03, 0x07, 0x01, 0x01
        /*0010*/ 	.byte	0x02, 0x03, 0x00, 0x00, 0x02, 0x06, 0x01, 0x00, 0x04, 0x0b, 0x08, 0x00, 0x09, 0x00, 0x00, 0x00
        /*0020*/ 	.byte	0x00, 0x00, 0x00, 0x00


//--------------------- .nv.info._Z18ft_backward_kernelPKiPfS1_PKf --------------------------
	.section	.nv.info._Z18ft_backward_kernelPKiPfS1_PKf,"",@"SHT_CUDA_INFO"
	.sectionflags	@""
	.align	4


	//----- nvinfo : EIATTR_CUDA_API_VERSION
	.align		4
        /*0000*/ 	.byte	0x04, 0x37
        /*0002*/ 	.short	(.L_13 - .L_12)
.L_12:
        /*0004*/ 	.word	0x00000082


	//----- nvinfo : EIATTR_KPARAM_INFO
	.align		4
.L_13:
        /*0008*/ 	.byte	0x04, 0x17
        /*000a*/ 	.short	(.L_15 - .L_14)
.L_14:
        /*000c*/ 	.word	0x00000000
        /*0010*/ 	.short	0x0003
        /*0012*/ 	.short	0x0018
        /*0014*/ 	.byte	0x00, 0xf5, 0x21, 0x00


	//----- nvinfo : EIATTR_KPARAM_INFO
	.align		4
.L_15:
        /*0018*/ 	.byte	0x04, 0x17
        /*001a*/ 	.short	(.L_17 - .L_16)
.L_16:
        /*001c*/ 	.word	0x00000000
        /*0020*/ 	.short	0x0002
        /*0022*/ 	.short	0x0010
        /*0024*/ 	.byte	0x00, 0xf5, 0x21, 0x00


	//----- nvinfo : EIATTR_KPARAM_INFO
	.align		4
.L_17:
        /*0028*/ 	.byte	0x04, 0x17
        /*002a*/ 	.short	(.L_19 - .L_18)
.L_18:
        /*002c*/ 	.word	0x00000000
        /*0030*/ 	.short	0x0001
        /*0032*/ 	.short	0x0008
        /*0034*/ 	.byte	0x00, 0xf5, 0x21, 0x00


	//----- nvinfo : EIATTR_KPARAM_INFO
	.align		4
.L_19:
        /*0038*/ 	.byte	0x04, 0x17
        /*003a*/ 	.short	(.L_21 - .L_20)
.L_20:
        /*003c*/ 	.word	0x00000000
        /*0040*/ 	.short	0x0000
        /*0042*/ 	.short	0x0000
        /*0044*/ 	.byte	0x00, 0xf5, 0x21, 0x00


	//----- nvinfo : EIATTR_SPARSE_MMA_MASK
	.align		4
.L_21:
        /*0048*/ 	.byte	0x03, 0x50
        /*004a*/ 	.short	0x0000


	//----- nvinfo : EIATTR_MAXREG_COUNT
	.align		4
        /*004c*/ 	.byte	0x03, 0x1b
        /*004e*/ 	.short	0x00ff


	//----- nvinfo : EIATTR_MERCURY_ISA_VERSION
	.align		4
        /*0050*/ 	.byte	0x03, 0x5f
        /*0052*/ 	.short	0x0101


	//----- nvinfo : EIATTR_VRC_CTA_INIT_COUNT
	.align		4
        /*0054*/ 	.byte	0x02, 0x4a
	.zero		1
	.zero		1


	//----- nvinfo : EIATTR_EXIT_INSTR_OFFSETS
	.align		4
        /*0058*/ 	.byte	0x04, 0x1c
        /*005a*/ 	.short	(.L_23 - .L_22)


	//   ....[0]....
.L_22:
        /*005c*/ 	.word	0x00000070


	//   ....[1]....
        /*0060*/ 	.word	0x00000150


	//   ....[2]....
        /*0064*/ 	.word	0x000001c0


	//   ....[3]....
        /*0068*/ 	.word	0x00000220


	//   ....[4]....
        /*006c*/ 	.word	0x00000280


	//   ....[5]....
        /*0070*/ 	.word	0x000002e0


	//   ....[6]....
        /*0074*/ 	.word	0x00000340


	//   ....[7]....
        /*0078*/ 	.word	0x000003a0


	//   ....[8]....
        /*007c*/ 	.word	0x00000400


	//   ....[9]....
        /*0080*/ 	.word	0x00000460


	//   ....[10]....
        /*0084*/ 	.word	0x000004c0


	//   ....[11]....
        /*0088*/ 	.word	0x00000520


	//   ....[12]....
        /*008c*/ 	.word	0x00000580


	//   ....[13]....
        /*0090*/ 	.word	0x000005e0


	//   ....[14]....
        /*0094*/ 	.word	0x00000640


	//   ....[15]....
        /*0098*/ 	.word	0x000006a0


	//   ....[16]....
        /*009c*/ 	.word	0x00000700


	//   ....[17]....
        /*00a0*/ 	.word	0x00000760


	//   ....[18]....
        /*00a4*/ 	.word	0x000007c0


	//   ....[19]....
        /*00a8*/ 	.word	0x00000820


	//   ....[20]....
        /*00ac*/ 	.word	0x00000880


	//   ....[21]....
        /*00b0*/ 	.word	0x000008e0


	//   ....[22]....
        /*00b4*/ 	.word	0x00000940


	//   ....[23]....
        /*00b8*/ 	.word	0x000009a0


	//   ....[24]....
        /*00bc*/ 	.word	0x00000a00


	//   ....[25]....
        /*00c0*/ 	.word	0x00000a60


	//   ....[26]....
        /*00c4*/ 	.word	0x00000ac0


	//   ....[27]....
        /*00c8*/ 	.word	0x00000b20


	//   ....[28]....
        /*00cc*/ 	.word	0x00000b80


	//   ....[29]....
        /*00d0*/ 	.word	0x00000be0


	//   ....[30]....
        /*00d4*/ 	.word	0x00000c40


	//   ....[31]....
        /*00d8*/ 	.word	0x00000ca0


	//   ....[32]....
        /*00dc*/ 	.word	0x00000d00


	//   ....[33]....
        /*00e0*/ 	.word	0x00000d40


	//----- nvinfo : EIATTR_CBANK_PARAM_SIZE
	.align		4
.L_23:
        /*00e4*/ 	.byte	0x03, 0x19
        /*00e6*/ 	.short	0x0020


	//----- nvinfo : EIATTR_PARAM_CBANK
	.align		4
        /*00e8*/ 	.byte	0x04, 0x0a
        /*00ea*/ 	.short	(.L_25 - .L_24)
	.align		4
.L_24:
        /*00ec*/ 	.word	index@(.nv.constant0._Z18ft_backward_kernelPKiPfS1_PKf)
        /*00f0*/ 	.short	0x0380
        /*00f2*/ 	.short	0x0020


	//----- nvinfo : EIATTR_SW_WAR
	.align		4
.L_25:
        /*00f4*/ 	.byte	0x04, 0x36
        /*00f6*/ 	.short	(.L_27 - .L_26)
.L_26:
        /*00f8*/ 	.word	0x00000008
.L_27:


//--------------------- .nv.info._Z17ft_forward_kernelPKiPKfS2_Pf --------------------------
	.section	.nv.info._Z17ft_forward_kernelPKiPKfS2_Pf,"",@"SHT_CUDA_INFO"
	.sectionflags	@""
	.align	4


	//----- nvinfo : EIATTR_CUDA_API_VERSION
	.align		4
        /*0000*/ 	.byte	0x04, 0x37
        /*0002*/ 	.short	(.L_29 - .L_28)
.L_28:
        /*0004*/ 	.word	0x00000082


	//----- nvinfo : EIATTR_KPARAM_INFO
	.align		4
.L_29:
        /*0008*/ 	.byte	0x04, 0x17
        /*000a*/ 	.short	(.L_31 - .L_30)
.L_30:
        /*000c*/ 	.word	0x00000000
        /*0010*/ 	.short	0x0003
        /*0012*/ 	.short	0x0018
        /*0014*/ 	.byte	0x00, 0xf5, 0x21, 0x00


	//----- nvinfo : EIATTR_KPARAM_INFO
	.align		4
.L_31:
        /*0018*/ 	.byte	0x04, 0x17
        /*001a*/ 	.short	(.L_33 - .L_32)
.L_32:
        /*001c*/ 	.word	0x00000000
        /*0020*/ 	.short	0x0002
        /*0022*/ 	.short	0x0010
        /*0024*/ 	.byte	0x00, 0xf5, 0x21, 0x00


	//----- nvinfo : EIATTR_KPARAM_INFO
	.align		4
.L_33:
        /*0028*/ 	.byte	0x04, 0x17
        /*002a*/ 	.short	(.L_35 - .L_34)
.L_34:
        /*002c*/ 	.word	0x00000000
        /*0030*/ 	.short	0x0001
        /*0032*/ 	.short	0x0008
        /*0034*/ 	.byte	0x00, 0xf5, 0x21, 0x00


	//----- nvinfo : EIATTR_KPARAM_INFO
	.align		4
.L_35:
        /*0038*/ 	.byte	0x04, 0x17
        /*003a*/ 	.short	(.L_37 - .L_36)
.L_36:
        /*003c*/ 	.word	0x00000000
        /*0040*/ 	.short	0x0000
        /*0042*/ 	.short	0x0000
        /*0044*/ 	.byte	0x00, 0xf5, 0x21, 0x00


	//----- nvinfo : EIATTR_SPARSE_MMA_MASK
	.align		4
.L_37:
        /*0048*/ 	.byte	0x03, 0x50
        /*004a*/ 	.short	0x0000


	//----- nvinfo : EIATTR_MAXREG_COUNT
	.align		4
        /*004c*/ 	.byte	0x03, 0x1b
        /*004e*/ 	.short	0x00ff


	//----- nvinfo : EIATTR_MERCURY_ISA_VERSION
	.align		4
        /*0050*/ 	.byte	0x03, 0x5f
        /*0052*/ 	.short	0x0101


	//----- nvinfo : EIATTR_VRC_CTA_INIT_COUNT
	.align		4
        /*0054*/ 	.byte	0x02, 0x4a
	.zero		1
	.zero		1


	//----- nvinfo : EIATTR_EXIT_INSTR_OFFSETS
	.align		4
        /*0058*/ 	.byte	0x04, 0x1c
        /*005a*/ 	.short	(.L_39 - .L_38)


	//   ....[0]....
.L_38:
        /*005c*/ 	.word	0x00000070


	//   ....[1]....
        /*0060*/ 	.word	0x00000150


	//   ....[2]....
        /*0064*/ 	.word	0x000001e0


	//   ....[3]....
        /*0068*/ 	.word	0x00000260


	//   ....[4]....
        /*006c*/ 	.word	0x000002e0


	//   ....[5]....
        /*0070*/ 	.word	0x00000360


	//   ....[6]....
        /*0074*/ 	.word	0x000003e0


	//   ....[7]....
        /*0078*/ 	.word	0x00000460


	//   ....[8]....
        /*007c*/ 	.word	0x000004e0


	//   ....[9]....
        /*0080*/ 	.word	0x00000580


	//   ....[10]....
        /*0084*/ 	.word	0x00000600


	//   ....[11]....
        /*0088*/ 	.word	0x00000680


	//   ....[12]....
        /*008c*/ 	.word	0x00000700


	//   ....[13]....
        /*0090*/ 	.word	0x00000780


	//   ....[14]....
        /*0094*/ 	.word	0x00000800


	//   ....[15]....
        /*0098*/ 	.word	0x00000880


	//   ....[16]....
        /*009c*/ 	.word	0x00000900


	//   ....[17]....
        /*00a0*/ 	.word	0x000009a0


	//   ....[18]....
        /*00a4*/ 	.word	0x00000a20


	//   ....[19]....
        /*00a8*/ 	.word	0x00000aa0


	//   ....[20]....
        /*00ac*/ 	.word	0x00000b20


	//   ....[21]....
        /*00b0*/ 	.word	0x00000ba0


	//   ....[22]....
        /*00b4*/ 	.word	0x00000c20


	//   ....[23]....
        /*00b8*/ 	.word	0x00000ca0


	//   ....[24]....
        /*00bc*/ 	.word	0x00000d20


	//   ....[25]....
        /*00c0*/ 	.word	0x00000dc0


	//   ....[26]....
        /*00c4*/ 	.word	0x00000e40


	//   ....[27]....
        /*00c8*/ 	.word	0x00000ec0


	//   ....[28]....
        /*00cc*/ 	.word	0x00000f40


	//   ....[29]....
        /*00d0*/ 	.word	0x00000fc0


	//   ....[30]....
        /*00d4*/ 	.word	0x00001040


	//   ....[31]....
        /*00d8*/ 	.word	0x000010c0


	//   ....[32]....
        /*00dc*/ 	.word	0x00001140


	//   ....[33]....
        /*00e0*/ 	.word	0x000011a0


	//----- nvinfo : EIATTR_CBANK_PARAM_SIZE
	.align		4
.L_39:
        /*00e4*/ 	.byte	0x03, 0x19
        /*00e6*/ 	.short	0x0020


	//----- nvinfo : EIATTR_PARAM_CBANK
	.align		4
        /*00e8*/ 	.byte	0x04, 0x0a
        /*00ea*/ 	.short	(.L_41 - .L_40)
	.align		4
.L_40:
        /*00ec*/ 	.word	index@(.nv.constant0._Z17ft_forward_kernelPKiPKfS2_Pf)
        /*00f0*/ 	.short	0x0380
        /*00f2*/ 	.short	0x0020


	//----- nvinfo : EIATTR_SW_WAR
	.align		4
.L_41:
        /*00f4*/ 	.byte	0x04, 0x36
        /*00f6*/ 	.short	(.L_43 - .L_42)
.L_42:
        /*00f8*/ 	.word	0x00000008
.L_43:


//--------------------- .nv.callgraph             --------------------------
	.section	.nv.callgraph,"",@"SHT_CUDA_CALLGRAPH"
	.align	4
	.sectionentsize	8
	.align		4
        /*0000*/ 	.word	0x00000000
	.align		4
        /*0004*/ 	.word	0xffffffff
	.align		4
        /*0008*/ 	.word	0x00000000
	.align		4
        /*000c*/ 	.word	0xfffffffe
	.align		4
        /*0010*/ 	.word	0x00000000
	.align		4
        /*0014*/ 	.word	0xfffffffd
	.align		4
        /*0018*/ 	.word	0x00000000
	.align		4
        /*001c*/ 	.word	0xfffffffc


//--------------------- .text._Z18ft_backward_kernelPKiPfS1_PKf --------------------------
	.section	.text._Z18ft_backward_kernelPKiPfS1_PKf,"ax",@progbits
	.align	128
        .global         _Z18ft_backward_kernelPKiPfS1_PKf
        .type           _Z18ft_backward_kernelPKiPfS1_PKf,@function
        .size           _Z18ft_backward_kernelPKiPfS1_PKf,(.L_x_2 - _Z18ft_backward_kernelPKiPfS1_PKf)
        .other          _Z18ft_backward_kernelPKiPfS1_PKf,@"STO_CUDA_ENTRY STV_DEFAULT"
_Z18ft_backward_kernelPKiPfS1_PKf:
.text._Z18ft_backward_kernelPKiPfS1_PKf:
[----:B------:R-:W-:Y:S01]  /*0000*/  LDC R1, c[0x0][0x37c] ;  /* 0x0000df00ff017b82 */ /* 0x000fe20000000800 */
[----:B------:R-:W0:Y:S01]  /*0010*/  S2R R0, SR_TID.X ;  /* 0x0000000000007919 */ /* 0x000e220000002100 */
[----:B------:R-:W1:Y:S01]  /*0020*/  LDCU UR4, c[0x0][0x370] ;  /* 0x00006e00ff0477ac */ /* 0x000e620008000800 */
[----:B------:R-:W1:Y:S01]  /*0030*/  S2R R9, SR_CTAID.X ;  /* 0x0000000000097919 */ /* 0x000e620000002500 */
[----:B------:R-:W0:Y:S02]  /*0040*/  LDCU UR6, c[0x0][0x360] ;  /* 0x00006c00ff0677ac */ /* 0x000e240008000800 */
[----:B0-----:R-:W-:-:S04]  /*0050*/  ISETP.GE.U32.AND P0, PT, R0, UR6, PT ;  /* 0x0000000600007c0c */ /* 0x001fc8000bf06070 */
[----:B-1----:R-:W-:-:S13]  /*0060*/  ISETP.GE.U32.OR P0, PT, R9, UR4, P0 ;  /* 0x0000000409007c0c */ /* 0x002fda0008706470 */
[----:B------:R-:W-:Y:S05]  /*0070*/  @P0 EXIT ;  /* 0x000000000000094d */ /* 0x000fea0003800000 */
[----:B------:R-:W0:Y:S01]  /*0080*/  LDC.64 R2, c[0x0][0x380] ;  /* 0x0000e000ff027b82 */ /* 0x000e220000000a00 */
[----:B------:R-:W1:Y:S01]  /*0090*/  LDCU.64 UR4, c[0x0][0x358] ;  /* 0x00006b00ff0477ac */ /* 0x000e620008000a00 */
[----:B------:R-:W-:-:S06]  /*00a0*/  SHF.L.U32 R7, R9, 0x5, RZ ;  /* 0x0000000509077819 */ /* 0x000fcc00000006ff */
[----:B------:R-:W2:Y:S01]  /*00b0*/  LDC.64 R4, c[0x0][0x398] ;  /* 0x0000e600ff047b82 */ /* 0x000ea20000000a00 */
[----:B0-----:R-:W-:-:S04]  /*00c0*/  IMAD.WIDE.U32 R2, R7, 0x4, R2 ;  /* 0x0000000407027825 */ /* 0x001fc800078e0002 */
[----:B------:R-:W-:Y:S02]  /*00d0*/  IMAD R7, R9, UR6, R0 ;  /* 0x0000000609077c24 */ /* 0x000fe4000f8e0200 */
[----:B-1----:R-:W3:Y:S02]  /*00e0*/  LDG.E.CONSTANT R9, desc[UR4][R2.64] ;  /* 0x0000000402097981 */ /* 0x002ee4000c1e9900 */
[----:B--2---:R-:W-:Y:S02]  /*00f0*/  IMAD.WIDE.U32 R4, R7, 0x4, R4 ;  /* 0x0000000407047825 */ /* 0x004fe400078e0004 */
[----:B------:R-:W0:Y:S04]  /*0100*/  LDC.64 R6, c[0x0][0x390] ;  /* 0x0000e400ff067b82 */ /* 0x000e280000000a00 */
[----:B------:R-:W2:Y:S01]  /*0110*/  LDG.E.CONSTANT R4, desc[UR4][R4.64] ;  /* 0x0000000404047981 */ /* 0x000ea2000c1e9900 */
[----:B0-----:R-:W-:Y:S01]  /*0120*/  IMAD.WIDE.U32 R6, R0, 0x4, R6 ;  /* 0x0000000400067825 */ /* 0x001fe200078e0006 */
[----:B---3--:R-:W-:-:S04]  /*0130*/  ISETP.NE.AND P0, PT, R9, -0x1, PT ;  /* 0xffffffff0900780c */ /* 0x008fc80003f05270 */
[----:B--2---:R0:W-:Y:S09]  /*0140*/  REDG.E.ADD.F32.FTZ.RN.STRONG.GPU desc[UR4][R6.64], R4 ;  /* 0x00000004060079a6 */ /* 0x0041f2000c12f304 */
[----:B------:R-:W-:Y:S05]  /*0150*/  @!P0 EXIT ;  /* 0x000000000000894d */ /* 0x000fea0003800000 */
[----:B------:R-:W2:Y:S01]  /*0160*/  LDG.E.CONSTANT R5, desc[UR4][R2.64+0x4] ;  /* 0x0000040402057981 */ /* 0x000ea2000c1e9900 */
[----:B0-----:R-:W0:Y:S01]  /*0170*/  LDC.64 R6, c[0x0][0x388] ;  /* 0x0000e200ff067b82 */ /* 0x001e220000000a00 */
[----:B------:R-:W-:-:S04]  /*0180*/  IMAD R9, R9, UR6, R0 ;  /* 0x0000000609097c24 */ /* 0x000fc8000f8e0200 */
[----:B0-----:R-:W-:-:S05]  /*0190*/  IMAD.WIDE R8, R9, 0x4, R6 ;  /* 0x0000000409087825 */ /* 0x001fca00078e0206 */
[----:B------:R0:W-:Y:S01]  /*01a0*/  REDG.E.ADD.F32.FTZ.RN.STRONG.GPU desc[UR4][R8.64], R4 ;  /* 0x00000004080079a6 */ /* 0x0001e2000c12f304 */
[----:B--2---:R-:W-:-:S13]  /*01b0*/  ISETP.NE.AND P0, PT, R5, -0x1, PT ;  /* 0xffffffff0500780c */ /* 0x004fda0003f05270 */
[----:B0-----:R-:W-:Y:S05]  /*01c0*/  @!P0 EXIT ;  /* 0x000000000000894d */ /* 0x001fea0003800000 */
[----:B------:R-:W2:Y:S01]  /*01d0*/  LDG.E.CONSTANT R11, desc[UR4][R2.64+0x8] ;  /* 0x00000804020b7981 */ /* 0x000ea2000c1e9900 */
[----:B------:R-:W-:-:S04]  /*01e0*/  IMAD R9, R5, UR6, R0 ;  /* 0x0000000605097c24 */ /* 0x000fc8000f8e0200 */
[----:B------:R-:W-:-:S05]  /*01f0*/  IMAD.WIDE R8, R9, 0x4, R6 ;  /* 0x0000000409087825 */ /* 0x000fca00078e0206 */
        /* <DEDUP_REMOVED lines=177> */
[----:B------:R-:W-:-:S04]  /*0d10*/  IMAD R3, R3, UR6, R0 ;  /* 0x0000000603037c24 */ /* 0x000fc8000f8e0200 */
[----:B------:R-:W-:-:S05]  /*0d20*/  IMAD.WIDE R6, R3, 0x4, R6 ;  /* 0x0000000403067825 */ /* 0x000fca00078e0206 */
[----:B------:R-:W-:Y:S01]  /*0d30*/  REDG.E.ADD.F32.FTZ.RN.STRONG.GPU desc[UR4][R6.64], R4 ;  /* 0x00000004060079a6 */ /* 0x000fe2000c12f304 */
[----:B------:R-:W-:Y:S05]  /*0d40*/  EXIT ;  /* 0x000000000000794d */ /* 0x000fea0003800000 */
.L_x_0:
[----:B------:R-:W-:-:S00]  /*0d50*/  BRA `(.L_x_0) ;  /* 0xfffffffc00fc7947 */ /* 0x000fc0000383ffff */
[----:B------:R-:W-:-:S00]  /*0d60*/  NOP ;  /* 0x0000000000007918 */ /* 0x000fc00000000000 */
        /* <DEDUP_REMOVED lines=9> */
.L_x_2:


//--------------------- .text._Z17ft_forward_kernelPKiPKfS2_Pf --------------------------
	.section	.text._Z17ft_forward_kernelPKiPKfS2_Pf,"ax",@progbits
	.align	128
        .global         _Z17ft_forward_kernelPKiPKfS2_Pf
        .type           _Z17ft_forward_kernelPKiPKfS2_Pf,@function
        .size           _Z17ft_forward_kernelPKiPKfS2_Pf,(.L_x_3 - _Z17ft_forward_kernelPKiPKfS2_Pf)
        .other          _Z17ft_forward_kernelPKiPKfS2_Pf,@"STO_CUDA_ENTRY STV_DEFAULT"
_Z17ft_forward_kernelPKiPKfS2_Pf:
.text._Z17ft_forward_kernelPKiPKfS2_Pf:
        /* <DEDUP_REMOVED lines=11> */
[----:B------:R-:W2:Y:S08]  /*00b0*/  LDC.64 R6, c[0x0][0x390] ;  /* 0x0000e400ff067b82 */ /* 0x000eb00000000a00 */
[----:B------:R-:W3:Y:S01]  /*00c0*/  LDC.64 R4, c[0x0][0x398] ;  /* 0x0000e600ff047b82 */ /* 0x000ee20000000a00 */
[----:B0-----:R-:W-:-:S05]  /*00d0*/  IMAD.WIDE.U32 R10, R9, 0x4, R2 ;  /* 0x00000004090a7825 */ /* 0x001fca00078e0002 */
[----:B-1----:R-:W4:Y:S01]  /*00e0*/  LDG.E.CONSTANT R17, desc[UR4][R10.64] ;  /* 0x000000040a117981 */ /* 0x002f22000c1e9900 */
[----:B--2---:R-:W-:-:S05]  /*00f0*/  IMAD.WIDE.U32 R6, R0, 0x4, R6 ;  /* 0x0000000400067825 */ /* 0x004fca00078e0006 */
[----:B------:R-:W2:Y:S01]  /*0100*/  LDG.E.CONSTANT R15, desc[UR4][R6.64] ;  /* 0x00000004060f7981 */ /* 0x000ea2000c1e9900 */
[----:B------:R-:W-:-:S04]  /*0110*/  IMAD R13, R13, UR6, R0 ;  /* 0x000000060d0d7c24 */ /* 0x000fc8000f8e0200 */
[----:B---3--:R-:W-:Y:S01]  /*0120*/  IMAD.WIDE.U32 R4, R13, 0x4, R4 ;  /* 0x000000040d047825 */ /* 0x008fe200078e0004 */
[----:B----4-:R-:W-:-:S04]  /*0130*/  ISETP.NE.AND P0, PT, R17, -0x1, PT ;  /* 0xffffffff1100780c */ /* 0x010fc80003f05270 */
[----:B--2---:R0:W-:Y:S09]  /*0140*/  STG.E desc[UR4][R4.64], R15 ;  /* 0x0000000f04007986 */ /* 0x0041f2000c101904 */
[----:B------:R-:W-:Y:S05]  /*0150*/  @!P0 EXIT ;  /* 0x000000000000894d */ /* 0x000fea0003800000 */
[----:B------:R-:W1:Y:S01]  /*0160*/  LDC.64 R6, c[0x0][0x388] ;  /* 0x0000e200ff067b82 */ /* 0x000e620000000a00 */
[----:B------:R-:W-:Y:S02]  /*0170*/  IMAD R13, R17, UR6, R0 ;  /* 0x00000006110d7c24 */ /* 0x000fe4000f8e0200 */
[----:B------:R-:W2:Y:S02]  /*0180*/  LDG.E.CONSTANT R17, desc[UR4][R10.64+0x4] ;  /* 0x000004040a117981 */ /* 0x000ea4000c1e9900 */
[----:B-1----:R-:W-:-:S06]  /*0190*/  IMAD.WIDE R12, R13, 0x4, R6 ;  /* 0x000000040d0c7825 */ /* 0x002fcc00078e0206 */
[----:B------:R-:W0:Y:S01]  /*01a0*/  LDG.E.CONSTANT R12, desc[UR4][R12.64] ;  /* 0x000000040c0c7981 */ /* 0x000e22000c1e9900 */
[----:B--2---:R-:W-:Y:S01]  /*01b0*/  ISETP.NE.AND P0, PT, R17, -0x1, PT ;  /* 0xffffffff1100780c */ /* 0x004fe20003f05270 */
[----:B0-----:R-:W-:-:S05]  /*01c0*/  FADD R15, R15, R12 ;  /* 0x0000000c0f0f7221 */ /* 0x001fca0000000000 */
[----:B------:R0:W-:Y:S07]  /*01d0*/  STG.E desc[UR4][R4.64], R15 ;  /* 0x0000000f04007986 */ /* 0x0001ee000c101904 */
[----:B------:R-:W-:Y:S05]  /*01e0*/  @!P0 EXIT ;  /* 0x000000000000894d */ /* 0x000fea0003800000 */
[----:B------:R-:W-:Y:S02]  /*01f0*/  IMAD R13, R17, UR6, R0 ;  /* 0x00000006110d7c24 */ /* 0x000fe4000f8e0200 */
[----:B------:R-:W2:Y:S02]  /*0200*/  LDG.E.CONSTANT R17, desc[UR4][R10.64+0x8] ;  /* 0x000008040a117981 */ /* 0x000ea4000c1e9900 */
[----:B------:R-:W-:-:S06]  /*0210*/  IMAD.WIDE R12, R13, 0x4, R6 ;  /* 0x000000040d0c7825 */ /* 0x000fcc00078e0206 */
        /* <DEDUP_REMOVED lines=45> */
[----:B------:R-:W-:Y:S01]  /*04f0*/  IADD3 R11, PT, PT, R9, 0x8, RZ ;  /* 0x00000008090b7810 */ /* 0x000fe20007ffe0ff */
[----:B------:R-:W-:-:S04]  /*0500*/  IMAD R13, R17, UR6, R0 ;  /* 0x00000006110d7c24 */ /* 0x000fc8000f8e0200 */
[----:B------:R-:W-:-:S04]  /*0510*/  IMAD.WIDE.U32 R10, R11, 0x4, R2 ;  /* 0x000000040b0a7825 */ /* 0x000fc800078e0002 */
[----:B------:R-:W-:Y:S01]  /*0520*/  IMAD.WIDE R12, R13, 0x4, R6 ;  /* 0x000000040d0c7825 */ /* 0x000fe200078e0206 */
[----:B------:R-:W2:Y:S05]  /*0530*/  LDG.E.CONSTANT R17, desc[UR4][R10.64] ;  /* 0x000000040a117981 */ /* 0x000eaa000c1e9900 */
        /* <DEDUP_REMOVED lines=53> */
[----:B------:R-:W-:Y:S01]  /*0890*/  IMAD R13, R17, UR6, R0 ;  /* 0x00000006110d7c24 */ /* 0x000fe2000f8e0200 */
[----:B------:R-:W2:Y:S03]  /*08a0*/  LDG.E.CONSTANT R11, desc[UR4][R10.64+0x1c] ;  /* 0x00001c040a0b7981 */ /* 0x000ea6000c1e9900 */
        /* <DEDUP_REMOVED lines=138> */
[----:B------:R-:W-:-:S04]  /*1150*/  IMAD R3, R3, UR6, R0 ;  /* 0x0000000603037c24 */ /* 0x000fc8000f8e0200 */
[----:B------:R-:W-:-:S06]  /*1160*/  IMAD.WIDE R6, R3, 0x4, R6 ;  /* 0x0000000403067825 */ /* 0x000fcc00078e0206 */
[----:B------:R-:W0:Y:S02]  /*1170*/  LDG.E.CONSTANT R6, desc[UR4][R6.64] ;  /* 0x0000000406067981 */ /* 0x000e24000c1e9900 */
[----:B0-----:R-:W-:-:S05]  /*1180*/  FADD R15, R15, R6 ;  /* 0x000000060f0f7221 */ /* 0x001fca0000000000 */
[----:B------:R-:W-:Y:S01]  /*1190*/  STG.E desc[UR4][R4.64], R15 ;  /* 0x0000000f04007986 */ /* 0x000fe2000c101904 */
[----:B------:R-:W-:Y:S05]  /*11a0*/  EXIT ;  /* 0x000000000000794d */ /* 0x000fea0003800000 */
.L_x_1:
        /* <DEDUP_REMOVED lines=13> */
.L_x_3:


//--------------------- .nv.shared.reserved.0     --------------------------
	.section	.nv.shared.reserved.0,"aw",@nobits
	.weak		__nv_reservedSMEM_offset_0_alias
	.size		__nv_reservedSMEM_offset_0_alias, 0, 64
	.other		__nv_reservedSMEM_offset_0_alias,@"STO_CUDA_RESERVED_SHARED STV_DEFAULT"
__nv_reservedSMEM_offset_0_alias:
	.zero		0
	.zero		64


//--------------------- .nv.constant0._Z18ft_backward_kernelPKiPfS1_PKf --------------------------
	.section	.nv.constant0._Z18ft_backward_kernelPKiPfS1_PKf,"a",@progbits
	.sectionflags	@""
	.align	4
.nv.constant0._Z18ft_backward_kernelPKiPfS1_PKf:
	.zero		928


//--------------------- .nv.constant0._Z17ft_forward_kernelPKiPKfS2_Pf --------------------------
	.section	.nv.constant0._Z17ft_forward_kernelPKiPKfS2_Pf,"a",@progbits
	.sectionflags	@""
	.align	4
.nv.constant0._Z17ft_forward_kernelPKiPKfS2_Pf:
	.zero		928


//--------------------- SYMBOLS --------------------------

	.type		.nv.reservedSmem.offset0,@object
	.size		.nv.reservedSmem.offset0,0x4
